//
// Generated by NVIDIA NVVM Compiler
//
// Compiler Build ID: CL-36424714
// Cuda compilation tools, release 13.0, V13.0.88
// Based on NVVM 20.0.0
//

.version 9.0
.target sm_100
.address_size 64

	// .globl	_Z14test_shfl_syncPii

.visible .entry _Z14test_shfl_syncPii(
	.param .u64 .ptr .align 1 _Z14test_shfl_syncPii_param_0,
	.param .u32 _Z14test_shfl_syncPii_param_1
)
{
	.reg .pred 	%p<2>;
	.reg .b32 	%r<3>;
	.reg .b64 	%rd<5>;

	ld.param.u64 	%rd1, [_Z14test_shfl_syncPii_param_0];
	cvta.to.global.u64 	%rd2, %rd1;
	mov.u32 	%r1, %tid.x;
	shfl.sync.idx.b32	%r2|%p1, %r1, 1, 31, -1;
	mul.wide.u32 	%rd3, %r1, 4;
	add.s64 	%rd4, %rd2, %rd3;
	st.global.u32 	[%rd4], %r2;
	ret;

}
	// .globl	_Z17test_shfl_up_syncPii
.visible .entry _Z17test_shfl_up_syncPii(
	.param .u64 .ptr .align 1 _Z17test_shfl_up_syncPii_param_0,
	.param .u32 _Z17test_shfl_up_syncPii_param_1
)
{
	.reg .pred 	%p<2>;
	.reg .b32 	%r<3>;
	.reg .b64 	%rd<5>;

	ld.param.u64 	%rd1, [_Z17test_shfl_up_syncPii_param_0];
	cvta.to.global.u64 	%rd2, %rd1;
	mov.u32 	%r1, %tid.x;
	shfl.sync.up.b32	%r2|%p1, %r1, 1, 0, -1;
	mul.wide.u32 	%rd3, %r1, 4;
	add.s64 	%rd4, %rd2, %rd3;
	st.global.u32 	[%rd4], %r2;
	ret;

}
	// .globl	_Z19test_shfl_down_syncPii
.visible .entry _Z19test_shfl_down_syncPii(
	.param .u64 .ptr .align 1 _Z19test_shfl_down_syncPii_param_0,
	.param .u32 _Z19test_shfl_down_syncPii_param_1
)
{
	.reg .pred 	%p<2>;
	.reg .b32 	%r<3>;
	.reg .b64 	%rd<5>;

	ld.param.u64 	%rd1, [_Z19test_shfl_down_syncPii_param_0];
	cvta.to.global.u64 	%rd2, %rd1;
	mov.u32 	%r1, %tid.x;
	shfl.sync.down.b32	%r2|%p1, %r1, 1, 31, -1;
	mul.wide.u32 	%rd3, %r1, 4;
	add.s64 	%rd4, %rd2, %rd3;
	st.global.u32 	[%rd4], %r2;
	ret;

}
	// .globl	_Z18test_shfl_xor_syncPii
.visible .entry _Z18test_shfl_xor_syncPii(
	.param .u64 .ptr .align 1 _Z18test_shfl_xor_syncPii_param_0,
	.param .u32 _Z18test_shfl_xor_syncPii_param_1
)
{
	.reg .pred 	%p<2>;
	.reg .b32 	%r<3>;
	.reg .b64 	%rd<5>;

	ld.param.u64 	%rd1, [_Z18test_shfl_xor_syncPii_param_0];
	cvta.to.global.u64 	%rd2, %rd1;
	mov.u32 	%r1, %tid.x;
	shfl.sync.bfly.b32	%r2|%p1, %r1, 1, 31, -1;
	mul.wide.u32 	%rd3, %r1, 4;
	add.s64 	%rd4, %rd2, %rd3;
	st.global.u32 	[%rd4], %r2;
	ret;

}


// ===== COMPILED SASS (sm_100) =====

	.target	sm_100

	.elftype	@"ET_EXEC"


//--------------------- .note.nv.tkinfo           --------------------------
	.section	.note.nv.tkinfo,"",@"SHT_NOTE"
	.sectionflags	@"SHF_NOTE_NV_TKINFO"
	.tkinfo
        /*0018*/ 	.word	0x00000002
        /*0030*/ 	.string	""
        /*0030*/ 	.string	"ptxas"
        /*0030*/ 	.string	"Cuda compilation tools, release 13.0, V13.0.88"
        /*0030*/ 	.string	"Build cuda_13.0.r13.0/compiler.36424714_0"
        /*0030*/ 	.string	"-arch sm_100 -m 64 "



//--------------------- .note.nv.cuinfo           --------------------------
	.section	.note.nv.cuinfo,"",@"SHT_NOTE"
	.sectionflags	@"SHF_NOTE_NV_CUINFO"
        /*0018*/ 	.short	0x0002
        /*001a*/ 	.short	0x0064
        /*001c*/ 	.short	0x0082
	.zero		2


//--------------------- .nv.info                  --------------------------
	.section	.nv.info,"",@"SHT_CUDA_INFO"
	.align	4


	//----- nvinfo : EIATTR_REGCOUNT
	.align		4
        /*0000*/ 	.byte	0x04, 0x2f
        /*0002*/ 	.short	(.L_1 - .L_0)
	.align		4
.L_0:
        /*0004*/ 	.word	index@(_Z14test_shfl_syncPii)
        /*0008*/ 	.word	0x0000000a


	//----- nvinfo : EIATTR_FRAME_SIZE
	.align		4
.L_1:
        /*000c*/ 	.byte	0x04, 0x11
        /*000e*/ 	.short	(.L_3 - .L_2)
	.align		4
.L_2:
        /*0010*/ 	.word	index@(_Z14test_shfl_syncPii)
        /*0014*/ 	.word	0x00000000


	//----- nvinfo : EIATTR_REGCOUNT
	.align		4
.L_3:
        /*0018*/ 	.byte	0x04, 0x2f
        /*001a*/ 	.short	(.L_5 - .L_4)
	.align		4
.L_4:
        /*001c*/ 	.word	index@(_Z17test_shfl_up_syncPii)
        /*0020*/ 	.word	0x0000000a


	//----- nvinfo : EIATTR_FRAME_SIZE
	.align		4
.L_5:
        /*0024*/ 	.byte	0x04, 0x11
        /*0026*/ 	.short	(.L_7 - .L_6)
	.align		4
.L_6:
        /*0028*/ 	.word	index@(_Z17test_shfl_up_syncPii)
        /*002c*/ 	.word	0x00000000


	//----- nvinfo : EIATTR_REGCOUNT
	.align		4
.L_7:
        /*0030*/ 	.byte	0x04, 0x2f
        /*0032*/ 	.short	(.L_9 - .L_8)
	.align		4
.L_8:
        /*0034*/ 	.word	index@(_Z19test_shfl_down_syncPii)
        /*0038*/ 	.word	0x0000000a


	//----- nvinfo : EIATTR_FRAME_SIZE
	.align		4
.L_9:
        /*003c*/ 	.byte	0x04, 0x11
        /*003e*/ 	.short	(.L_11 - .L_10)
	.align		4
.L_10:
        /*0040*/ 	.word	index@(_Z19test_shfl_down_syncPii)
        /*0044*/ 	.word	0x00000000


	//----- nvinfo : EIATTR_REGCOUNT
	.align		4
.L_11:
        /*0048*/ 	.byte	0x04, 0x2f
        /*004a*/ 	.short	(.L_13 - .L_12)
	.align		4
.L_12:
        /*004c*/ 	.word	index@(_Z18test_shfl_xor_syncPii)
        /*0050*/ 	.word	0x0000000a


	//----- nvinfo : EIATTR_FRAME_SIZE
	.align		4
.L_13:
        /*0054*/ 	.byte	0x04, 0x11
        /*0056*/ 	.short	(.L_15 - .L_14)
	.align		4
.L_14:
        /*0058*/ 	.word	index@(_Z18test_shfl_xor_syncPii)
        /*005c*/ 	.word	0x00000000


	//----- nvinfo : EIATTR_MIN_STACK_SIZE
	.align		4
.L_15:
        /*0060*/ 	.byte	0x04, 0x12
        /*0062*/ 	.short	(.L_17 - .L_16)
	.align		4
.L_16:
        /*0064*/ 	.word	index@(_Z18test_shfl_xor_syncPii)
        /*0068*/ 	.word	0x00000000


	//----- nvinfo : EIATTR_MIN_STACK_SIZE
	.align		4
.L_17:
        /*006c*/ 	.byte	0x04, 0x12
        /*006e*/ 	.short	(.L_19 - .L_18)
	.align		4
.L_18:
        /*0070*/ 	.word	index@(_Z19test_shfl_down_syncPii)
        /*0074*/ 	.word	0x00000000


	//----- nvinfo : EIATTR_MIN_STACK_SIZE
	.align		4
.L_19:
        /*0078*/ 	.byte	0x04, 0x12
        /*007a*/ 	.short	(.L_21 - .L_20)
	.align		4
.L_20:
        /*007c*/ 	.word	index@(_Z17test_shfl_up_syncPii)
        /*0080*/ 	.word	0x00000000


	//----- nvinfo : EIATTR_MIN_STACK_SIZE
	.align		4
.L_21:
        /*0084*/ 	.byte	0x04, 0x12
        /*0086*/ 	.short	(.L_23 - .L_22)
	.align		4
.L_22:
        /*0088*/ 	.word	index@(_Z14test_shfl_syncPii)
        /*008c*/ 	.word	0x00000000
.L_23:


//--------------------- .nv.compat                --------------------------
	.section	.nv.compat,"",@"SHT_CUDA_COMPAT_INFO"
	.align	4
        /*0000*/ 	.byte	0x02, 0x09, 0x00, 0x00, 0x02, 0x02, 0x01, 0x00, 0x02, 0x05, 0x05, 0x00, 0x03, 0x07, 0x01, 0x01
        /*0010*/ 	.byte	0x02, 0x03, 0x00, 0x00, 0x02, 0x06, 0x01, 0x00, 0x04, 0x0b, 0x08, 0x00, 0x09, 0x00, 0x00, 0x00
        /*0020*/ 	.byte	0x00, 0x00, 0x00, 0x00


//--------------------- .nv.info._Z18test_shfl_xor_syncPii --------------------------
	.section	.nv.info._Z18test_shfl_xor_syncPii,"",@"SHT_CUDA_INFO"
	.sectionflags	@""
	.align	4


	//----- nvinfo : EIATTR_CUDA_API_VERSION
	.align		4
        /*0000*/ 	.byte	0x04, 0x37
        /*0002*/ 	.short	(.L_25 - .L_24)
.L_24:
        /*0004*/ 	.word	0x00000082


	//----- nvinfo : EIATTR_KPARAM_INFO
	.align		4
.L_25:
        /*0008*/ 	.byte	0x04, 0x17
        /*000a*/ 	.short	(.L_27 - .L_26)
.L_26:
        /*000c*/ 	.word	0x00000000
        /*0010*/ 	.short	0x0001
        /*0012*/ 	.short	0x0008
        /*0014*/ 	.byte	0x00, 0xf0, 0x11, 0x00


	//----- nvinfo : EIATTR_KPARAM_INFO
	.align		4
.L_27:
        /*0018*/ 	.byte	0x04, 0x17
        /*001a*/ 	.short	(.L_29 - .L_28)
.L_28:
        /*001c*/ 	.word	0x00000000
        /*0020*/ 	.short	0x0000
        /*0022*/ 	.short	0x0000
        /*0024*/ 	.byte	0x00, 0xf5, 0x21, 0x00


	//----- nvinfo : EIATTR_SPARSE_MMA_MASK
	.align		4
.L_29:
        /*0028*/ 	.byte	0x03, 0x50
        /*002a*/ 	.short	0x0000


	//----- nvinfo : EIATTR_MAXREG_COUNT
	.align		4
        /*002c*/ 	.byte	0x03, 0x1b
        /*002e*/ 	.short	0x00ff


	//----- nvinfo : EIATTR_MERCURY_ISA_VERSION
	.align		4
        /*0030*/ 	.byte	0x03, 0x5f
        /*0032*/ 	.short	0x0101


	//----- nvinfo : EIATTR_COOP_GROUP_MASK_REGIDS
	.align		4
        /*0034*/ 	.byte	0x04, 0x29
        /*0036*/ 	.short	(.L_31 - .L_30)


	//   ....[0]....
.L_30:
        /*0038*/ 	.word	0xffffffff


	//----- nvinfo : EIATTR_COOP_GROUP_INSTR_OFFSETS
	.align		4
.L_31:
        /*003c*/ 	.byte	0x04, 0x28
        /*003e*/ 	.short	(.L_33 - .L_32)


	//   ....[0]....
.L_32:
        /*0040*/ 	.word	0x00000040


	//----- nvinfo : EIATTR_VRC_CTA_INIT_COUNT
	.align		4
.L_33:
        /*0044*/ 	.byte	0x02, 0x4a
	.zero		1
	.zero		1


	//----- nvinfo : EIATTR_EXIT_INSTR_OFFSETS
	.align		4
        /*0048*/ 	.byte	0x04, 0x1c
        /*004a*/ 	.short	(.L_35 - .L_34)


	//   ....[0]....
.L_34:
        /*004c*/ 	.word	0x00000070


	//----- nvinfo : EIATTR_CBANK_PARAM_SIZE
	.align		4
.L_35:
        /*0050*/ 	.byte	0x03, 0x19
        /*0052*/ 	.short	0x000c


	//----- nvinfo : EIATTR_PARAM_CBANK
	.align		4
        /*0054*/ 	.byte	0x04, 0x0a
        /*0056*/ 	.short	(.L_37 - .L_36)
	.align		4
.L_36:
        /*0058*/ 	.word	index@(.nv.constant0._Z18test_shfl_xor_syncPii)
        /*005c*/ 	.short	0x0380
        /*005e*/ 	.short	0x000c


	//----- nvinfo : EIATTR_SW_WAR
	.align		4
.L_37:
        /*0060*/ 	.byte	0x04, 0x36
        /*0062*/ 	.short	(.L_39 - .L_38)
.L_38:
        /*0064*/ 	.word	0x00000008
.L_39:


//--------------------- .nv.info._Z19test_shfl_down_syncPii --------------------------
	.section	.nv.info._Z19test_shfl_down_syncPii,"",@"SHT_CUDA_INFO"
	.sectionflags	@""
	.align	4


	//----- nvinfo : EIATTR_CUDA_API_VERSION
	.align		4
        /*0000*/ 	.byte	0x04, 0x37
        /*0002*/ 	.short	(.L_41 - .L_40)
.L_40:
        /*0004*/ 	.word	0x00000082


	//----- nvinfo : EIATTR_KPARAM_INFO
	.align		4
.L_41:
        /*0008*/ 	.byte	0x04, 0x17
        /*000a*/ 	.short	(.L_43 - .L_42)
.L_42:
        /*000c*/ 	.word	0x00000000
        /*0010*/ 	.short	0x0001
        /*0012*/ 	.short	0x0008
        /*0014*/ 	.byte	0x00, 0xf0, 0x11, 0x00


	//----- nvinfo : EIATTR_KPARAM_INFO
	.align		4
.L_43:
        /*0018*/ 	.byte	0x04, 0x17
        /*001a*/ 	.short	(.L_45 - .L_44)
.L_44:
        /*001c*/ 	.word	0x00000000
        /*0020*/ 	.short	0x0000
        /*0022*/ 	.short	0x0000
        /*0024*/ 	.byte	0x00, 0xf5, 0x21, 0x00


	//----- nvinfo : EIATTR_SPARSE_MMA_MASK
	.align		4
.L_45:
        /*0028*/ 	.byte	0x03, 0x50
        /*002a*/ 	.short	0x0000


	//----- nvinfo : EIATTR_MAXREG_COUNT
	.align		4
        /*002c*/ 	.byte	0x03, 0x1b
        /*002e*/ 	.short	0x00ff


	//----- nvinfo : EIATTR_MERCURY_ISA_VERSION
	.align		4
        /*0030*/ 	.byte	0x03, 0x5f
        /*0032*/ 	.short	0x0101


	//----- nvinfo : EIATTR_COOP_GROUP_MASK_REGIDS
	.align		4
        /*0034*/ 	.byte	0x04, 0x29
        /*0036*/ 	.short	(.L_47 - .L_46)


	//   ....[0]....
.L_46:
        /*0038*/ 	.word	0xffffffff


	//----- nvinfo : EIATTR_COOP_GROUP_INSTR_OFFSETS
	.align		4
.L_47:
        /*003c*/ 	.byte	0x04, 0x28
        /*003e*/ 	.short	(.L_49 - .L_48)


	//   ....[0]....
.L_48:
        /*0040*/ 	.word	0x00000040


	//----- nvinfo : EIATTR_VRC_CTA_INIT_COUNT
	.align		4
.L_49:
        /*0044*/ 	.byte	0x02, 0x4a
	.zero		1
	.zero		1


	//----- nvinfo : EIATTR_EXIT_INSTR_OFFSETS
	.align		4
        /*0048*/ 	.byte	0x04, 0x1c
        /*004a*/ 	.short	(.L_51 - .L_50)


	//   ....[0]....
.L_50:
        /*004c*/ 	.word	0x00000070


	//----- nvinfo : EIATTR_CBANK_PARAM_SIZE
	.align		4
.L_51:
        /*0050*/ 	.byte	0x03, 0x19
        /*0052*/ 	.short	0x000c


	//----- nvinfo : EIATTR_PARAM_CBANK
	.align		4
        /*0054*/ 	.byte	0x04, 0x0a
        /*0056*/ 	.short	(.L_53 - .L_52)
	.align		4
.L_52:
        /*0058*/ 	.word	index@(.nv.constant0._Z19test_shfl_down_syncPii)
        /*005c*/ 	.short	0x0380
        /*005e*/ 	.short	0x000c


	//----- nvinfo : EIATTR_SW_WAR
	.align		4
.L_53:
        /*0060*/ 	.byte	0x04, 0x36
        /*0062*/ 	.short	(.L_55 - .L_54)
.L_54:
        /*0064*/ 	.word	0x00000008
.L_55:


//--------------------- .nv.info._Z17test_shfl_up_syncPii --------------------------
	.section	.nv.info._Z17test_shfl_up_syncPii,"",@"SHT_CUDA_INFO"
	.sectionflags	@""
	.align	4


	//----- nvinfo : EIATTR_CUDA_API_VERSION
	.align		4
        /*0000*/ 	.byte	0x04, 0x37
        /*0002*/ 	.short	(.L_57 - .L_56)
.L_56:
        /*0004*/ 	.word	0x00000082


	//----- nvinfo : EIATTR_KPARAM_INFO
	.align		4
.L_57:
        /*0008*/ 	.byte	0x04, 0x17
        /*000a*/ 	.short	(.L_59 - .L_58)
.L_58:
        /*000c*/ 	.word	0x00000000
        /*0010*/ 	.short	0x0001
        /*0012*/ 	.short	0x0008
        /*0014*/ 	.byte	0x00, 0xf0, 0x11, 0x00


	//----- nvinfo : EIATTR_KPARAM_INFO
	.align		4
.L_59:
        /*0018*/ 	.byte	0x04, 0x17
        /*001a*/ 	.short	(.L_61 - .L_60)
.L_60:
        /*001c*/ 	.word	0x00000000
        /*0020*/ 	.short	0x0000
        /*0022*/ 	.short	0x0000
        /*0024*/ 	.byte	0x00, 0xf5, 0x21, 0x00


	//----- nvinfo : EIATTR_SPARSE_MMA_MASK
	.align		4
.L_61:
        /*0028*/ 	.byte	0x03, 0x50
        /*002a*/ 	.short	0x0000


	//----- nvinfo : EIATTR_MAXREG_COUNT
	.align		4
        /*002c*/ 	.byte	0x03, 0x1b
        /*002e*/ 	.short	0x00ff


	//----- nvinfo : EIATTR_MERCURY_ISA_VERSION
	.align		4
        /*0030*/ 	.byte	0x03, 0x5f
        /*0032*/ 	.short	0x0101


	//----- nvinfo : EIATTR_COOP_GROUP_MASK_REGIDS
	.align		4
        /*0034*/ 	.byte	0x04, 0x29
        /*0036*/ 	.short	(.L_63 - .L_62)


	//   ....[0]....
.L_62:
        /*0038*/ 	.word	0xffffffff


	//----- nvinfo : EIATTR_COOP_GROUP_INSTR_OFFSETS
	.align		4
.L_63:
        /*003c*/ 	.byte	0x04, 0x28
        /*003e*/ 	.short	(.L_65 - .L_64)


	//   ....[0]....
.L_64:
        /*0040*/ 	.word	0x00000040


	//----- nvinfo : EIATTR_VRC_CTA_INIT_COUNT
	.align		4
.L_65:
        /*0044*/ 	.byte	0x02, 0x4a
	.zero		1
	.zero		1


	//----- nvinfo : EIATTR_EXIT_INSTR_OFFSETS
	.align		4
        /*0048*/ 	.byte	0x04, 0x1c
        /*004a*/ 	.short	(.L_67 - .L_66)


	//   ....[0]....
.L_66:
        /*004c*/ 	.word	0x00000070


	//----- nvinfo : EIATTR_CBANK_PARAM_SIZE
	.align		4
.L_67:
        /*0050*/ 	.byte	0x03, 0x19
        /*0052*/ 	.short	0x000c


	//----- nvinfo : EIATTR_PARAM_CBANK
	.align		4
        /*0054*/ 	.byte	0x04, 0x0a
        /*0056*/ 	.short	(.L_69 - .L_68)
	.align		4
.L_68:
        /*0058*/ 	.word	index@(.nv.constant0._Z17test_shfl_up_syncPii)
        /*005c*/ 	.short	0x0380
        /*005e*/ 	.short	0x000c


	//----- nvinfo : EIATTR_SW_WAR
	.align		4
.L_69:
        /*0060*/ 	.byte	0x04, 0x36
        /*0062*/ 	.short	(.L_71 - .L_70)
.L_70:
        /*0064*/ 	.word	0x00000008
.L_71:


//--------------------- .nv.info._Z14test_shfl_syncPii --------------------------
	.section	.nv.info._Z14test_shfl_syncPii,"",@"SHT_CUDA_INFO"
	.sectionflags	@""
	.align	4


	//----- nvinfo : EIATTR_CUDA_API_VERSION
	.align		4
        /*0000*/ 	.byte	0x04, 0x37
        /*0002*/ 	.short	(.L_73 - .L_72)
.L_72:
        /*0004*/ 	.word	0x00000082


	//----- nvinfo : EIATTR_KPARAM_INFO
	.align		4
.L_73:
        /*0008*/ 	.byte	0x04, 0x17
        /*000a*/ 	.short	(.L_75 - .L_74)
.L_74:
        /*000c*/ 	.word	0x00000000
        /*0010*/ 	.short	0x0001
        /*0012*/ 	.short	0x0008
        /*0014*/ 	.byte	0x00, 0xf0, 0x11, 0x00


	//----- nvinfo : EIATTR_KPARAM_INFO
	.align		4
.L_75:
        /*0018*/ 	.byte	0x04, 0x17
        /*001a*/ 	.short	(.L_77 - .L_76)
.L_76:
        /*001c*/ 	.word	0x00000000
        /*0020*/ 	.short	0x0000
        /*0022*/ 	.short	0x0000
        /*0024*/ 	.byte	0x00, 0xf5, 0x21, 0x00


	//----- nvinfo : EIATTR_SPARSE_MMA_MASK
	.align		4
.L_77:
        /*0028*/ 	.byte	0x03, 0x50
        /*002a*/ 	.short	0x0000


	//----- nvinfo : EIATTR_MAXREG_COUNT
	.align		4
        /*002c*/ 	.byte	0x03, 0x1b
        /*002e*/ 	.short	0x00ff


	//----- nvinfo : EIATTR_MERCURY_ISA_VERSION
	.align		4
        /*0030*/ 	.byte	0x03, 0x5f
        /*0032*/ 	.short	0x0101


	//----- nvinfo : EIATTR_COOP_GROUP_MASK_REGIDS
	.align		4
        /*0034*/ 	.byte	0x04, 0x29
        /*0036*/ 	.short	(.L_79 - .L_78)


	//   ....[0]....
.L_78:
        /*0038*/ 	.word	0xffffffff


	//----- nvinfo : EIATTR_COOP_GROUP_INSTR_OFFSETS
	.align		4
.L_79:
        /*003c*/ 	.byte	0x04, 0x28
        /*003e*/ 	.short	(.L_81 - .L_80)


	//   ....[0]....
.L_80:
        /*0040*/ 	.word	0x00000040


	//----- nvinfo : EIATTR_VRC_CTA_INIT_COUNT
	.align		4
.L_81:
        /*0044*/ 	.byte	0x02, 0x4a
	.zero		1
	.zero		1


	//----- nvinfo : EIATTR_EXIT_INSTR_OFFSETS
	.align		4
        /*0048*/ 	.byte	0x04, 0x1c
        /*004a*/ 	.short	(.L_83 - .L_82)


	//   ....[0]....
.L_82:
        /*004c*/ 	.word	0x00000070


	//----- nvinfo : EIATTR_CBANK_PARAM_SIZE
	.align		4
.L_83:
        /*0050*/ 	.byte	0x03, 0x19
        /*0052*/ 	.short	0x000c


	//----- nvinfo : EIATTR_PARAM_CBANK
	.align		4
        /*0054*/ 	.byte	0x04, 0x0a
        /*0056*/ 	.short	(.L_85 - .L_84)
	.align		4
.L_84:
        /*0058*/ 	.word	index@(.nv.constant0._Z14test_shfl_syncPii)
        /*005c*/ 	.short	0x0380
        /*005e*/ 	.short	0x000c


	//----- nvinfo : EIATTR_SW_WAR
	.align		4
.L_85:
        /*0060*/ 	.byte	0x04, 0x36
        /*0062*/ 	.short	(.L_87 - .L_86)
.L_86:
        /*0064*/ 	.word	0x00000008
.L_87:


//--------------------- .nv.callgraph             --------------------------
	.section	.nv.callgraph,"",@"SHT_CUDA_CALLGRAPH"
	.align	4
	.sectionentsize	8
	.align		4
        /*0000*/ 	.word	0x00000000
	.align		4
        /*0004*/ 	.word	0xffffffff
	.align		4
        /*0008*/ 	.word	0x00000000
	.align		4
        /*000c*/ 	.word	0xfffffffe
	.align		4
        /*0010*/ 	.word	0x00000000
	.align		4
        /*0014*/ 	.word	0xfffffffd
	.align		4
        /*0018*/ 	.word	0x00000000
	.align		4
        /*001c*/ 	.word	0xfffffffc


//--------------------- .text._Z18test_shfl_xor_syncPii --------------------------
	.section	.text._Z18test_shfl_xor_syncPii,"ax",@progbits
	.align	128
        .global         _Z18test_shfl_xor_syncPii
        .type           _Z18test_shfl_xor_syncPii,@function
        .size           _Z18test_shfl_xor_syncPii,(.L_x_4 - _Z18test_shfl_xor_syncPii)
        .other          _Z18test_shfl_xor_syncPii,@"STO_CUDA_ENTRY STV_DEFAULT"
_Z18test_shfl_xor_syncPii:
.text._Z18test_shfl_xor_syncPii:
[----:B------:R-:W-:Y:S01]  /*0000*/  LDC R1, c[0x0][0x37c] ;  /* 0x0000df00ff017b82 */ /* 0x000fe20000000800 */
[----:B------:R-:W0:Y:S07]  /*0010*/  S2R R7, SR_TID.X ;  /* 0x0000000000077919 */ /* 0x000e2e0000002100 */
[----:B------:R-:W1:Y:S01]  /*0020*/  LDC.64 R2, c[0x0][0x380] ;  /* 0x0000e000ff027b82 */ /* 0x000e620000000a00 */
[----:B------:R-:W2:Y:S01]  /*0030*/  LDCU.64 UR4, c[0x0][0x358] ;  /* 0x00006b00ff0477ac */ /* 0x000ea20008000a00 */
[----:B0-----:R-:W2:Y:S01]  /*0040*/  SHFL.BFLY PT, R5, R7, 0x1, 0x1f ;  /* 0x0c201f0007057f89 */ /* 0x001ea200000e0000 */
[----:B-1----:R-:W-:-:S05]  /*0050*/  IMAD.WIDE.U32 R2, R7, 0x4, R2 ;  /* 0x0000000407027825 */ /* 0x002fca00078e0002 */
[----:B--2---:R-:W-:Y:S01]  /*0060*/  STG.E desc[UR4][R2.64], R5 ;  /* 0x0000000502007986 */ /* 0x004fe2000c101904 */
[----:B------:R-:W-:Y:S05]  /*0070*/  EXIT ;  /* 0x000000000000794d */ /* 0x000fea0003800000 */
.L_x_0:
[----:B------:R-:W-:-:S00]  /*0080*/  BRA `(.L_x_0) ;  /* 0xfffffffc00fc7947 */ /* 0x000fc0000383ffff */
[----:B------:R-:W-:-:S00]  /*0090*/  NOP ;  /* 0x0000000000007918 */ /* 0x000fc00000000000 */
        /* <DEDUP_REMOVED lines=14> */
.L_x_4:


//--------------------- .text._Z19test_shfl_down_syncPii --------------------------
	.section	.text._Z19test_shfl_down_syncPii,"ax",@progbits
	.align	128
        .global         _Z19test_shfl_down_syncPii
        .type           _Z19test_shfl_down_syncPii,@function
        .size           _Z19test_shfl_down_syncPii,(.L_x_5 - _Z19test_shfl_down_syncPii)
        .other          _Z19test_shfl_down_syncPii,@"STO_CUDA_ENTRY STV_DEFAULT"
_Z19test_shfl_down_syncPii:
.text._Z19test_shfl_down_syncPii:
[----:B------:R-:W-:Y:S01]  /*0000*/  LDC R1, c[0x0][0x37c] ;  /* 0x0000df00ff017b82 */ /* 0x000fe20000000800 */
[----:B------:R-:W0:Y:S07]  /*0010*/  S2R R7, SR_TID.X ;  /* 0x0000000000077919 */ /* 0x000e2e0000002100 */
[----:B------:R-:W1:Y:S01]  /*0020*/  LDC.64 R2, c[0x0][0x380] ;  /* 0x0000e000ff027b82 */ /* 0x000e620000000a00 */
[----:B------:R-:W2:Y:S01]  /*0030*/  LDCU.64 UR4, c[0x0][0x358] ;  /* 0x00006b00ff0477ac */ /* 0x000ea20008000a00 */
[----:B0-----:R-:W2:Y:S01]  /*0040*/  SHFL.DOWN PT, R5, R7, 0x1, 0x1f ;  /* 0x08201f0007057f89 */ /* 0x001ea200000e0000 */
[----:B-1----:R-:W-:-:S05]  /*0050*/  IMAD.WIDE.U32 R2, R7, 0x4, R2 ;  /* 0x0000000407027825 */ /* 0x002fca00078e0002 */
[----:B--2---:R-:W-:Y:S01]  /*0060*/  STG.E desc[UR4][R2.64], R5 ;  /* 0x0000000502007986 */ /* 0x004fe2000c101904 */
[----:B------:R-:W-:Y:S05]  /*0070*/  EXIT ;  /* 0x000000000000794d */ /* 0x000fea0003800000 */
.L_x_1:
        /* <DEDUP_REMOVED lines=16> */
.L_x_5:


//--------------------- .text._Z17test_shfl_up_syncPii --------------------------
	.section	.text._Z17test_shfl_up_syncPii,"ax",@progbits
	.align	128
        .global         _Z17test_shfl_up_syncPii
        .type           _Z17test_shfl_up_syncPii,@function
        .size           _Z17test_shfl_up_syncPii,(.L_x_6 - _Z17test_shfl_up_syncPii)
        .other          _Z17test_shfl_up_syncPii,@"STO_CUDA_ENTRY STV_DEFAULT"
_Z17test_shfl_up_syncPii:
.text._Z17test_shfl_up_syncPii:
[----:B------:R-:W-:Y:S01]  /*0000*/  LDC R1, c[0x0][0x37c] ;  /* 0x0000df00ff017b82 */ /* 0x000fe20000000800 */
[----:B------:R-:W0:Y:S07]  /*0010*/  S2R R7, SR_TID.X ;  /* 0x0000000000077919 */ /* 0x000e2e0000002100 */
[----:B------:R-:W1:Y:S01]  /*0020*/  LDC.64 R2, c[0x0][0x380] ;  /* 0x0000e000ff027b82 */ /* 0x000e620000000a00 */
[----:B------:R-:W2:Y:S01]  /*0030*/  LDCU.64 UR4, c[0x0][0x358] ;  /* 0x00006b00ff0477ac */ /* 0x000ea20008000a00 */
[----:B0-----:R-:W2:Y:S01]  /*0040*/  SHFL.UP PT, R5, R7, 0x1, RZ ;  /* 0x0420000007057989 */ /* 0x001ea200000e00ff */
[----:B-1----:R-:W-:-:S05]  /*0050*/  IMAD.WIDE.U32 R2, R7, 0x4, R2 ;  /* 0x0000000407027825 */ /* 0x002fca00078e0002 */
[----:B--2---:R-:W-:Y:S01]  /*0060*/  STG.E desc[UR4][R2.64], R5 ;  /* 0x0000000502007986 */ /* 0x004fe2000c101904 */
[----:B------:R-:W-:Y:S05]  /*0070*/  EXIT ;  /* 0x000000000000794d */ /* 0x000fea0003800000 */
.L_x_2:
        /* <DEDUP_REMOVED lines=16> */
.L_x_6:


//--------------------- .text._Z14test_shfl_syncPii --------------------------
	.section	.text._Z14test_shfl_syncPii,"ax",@progbits
	.align	128
        .global         _Z14test_shfl_syncPii
        .type           _Z14test_shfl_syncPii,@function
        .size           _Z14test_shfl_syncPii,(.L_x_7 - _Z14test_shfl_syncPii)
        .other          _Z14test_shfl_syncPii,@"STO_CUDA_ENTRY STV_DEFAULT"
_Z14test_shfl_syncPii:
.text._Z14test_shfl_syncPii:
[----:B------:R-:W-:Y:S01]  /*0000*/  LDC R1, c[0x0][0x37c] ;  /* 0x0000df00ff017b82 */ /* 0x000fe20000000800 */
[----:B------:R-:W0:Y:S07]  /*0010*/  S2R R7, SR_TID.X ;  /* 0x0000000000077919 */ /* 0x000e2e0000002100 */
[----:B------:R-:W1:Y:S01]  /*0020*/  LDC.64 R2, c[0x0][0x380] ;  /* 0x0000e000ff027b82 */ /* 0x000e620000000a00 */
[----:B------:R-:W2:Y:S01]  /*0030*/  LDCU.64 UR4, c[0x0][0x358] ;  /* 0x00006b00ff0477ac */ /* 0x000ea20008000a00 */
[----:B0-----:R-:W2:Y:S01]  /*0040*/  SHFL.IDX PT, R5, R7, 0x1, 0x1f ;  /* 0x00201f0007057f89 */ /* 0x001ea200000e0000 */
[----:B-1----:R-:W-:-:S05]  /*0050*/  IMAD.WIDE.U32 R2, R7, 0x4, R2 ;  /* 0x0000000407027825 */ /* 0x002fca00078e0002 */
[----:B--2---:R-:W-:Y:S01]  /*0060*/  STG.E desc[UR4][R2.64], R5 ;  /* 0x0000000502007986 */ /* 0x004fe2000c101904 */
[----:B------:R-:W-:Y:S05]  /*0070*/  EXIT ;  /* 0x000000000000794d */ /* 0x000fea0003800000 */
.L_x_3:
        /* <DEDUP_REMOVED lines=16> */
.L_x_7:


//--------------------- .nv.shared.reserved.0     --------------------------
	.section	.nv.shared.reserved.0,"aw",@nobits
	.weak		__nv_reservedSMEM_offset_0_alias
	.size		__nv_reservedSMEM_offset_0_alias, 0, 64
	.other		__nv_reservedSMEM_offset_0_alias,@"STO_CUDA_RESERVED_SHARED STV_DEFAULT"
__nv_reservedSMEM_offset_0_alias:
	.zero		0
	.zero		64


//--------------------- .nv.constant0._Z18test_shfl_xor_syncPii --------------------------
	.section	.nv.constant0._Z18test_shfl_xor_syncPii,"a",@progbits
	.sectionflags	@""
	.align	4
.nv.constant0._Z18test_shfl_xor_syncPii:
	.zero		908


//--------------------- .nv.constant0._Z19test_shfl_down_syncPii --------------------------
	.section	.nv.constant0._Z19test_shfl_down_syncPii,"a",@progbits
	.sectionflags	@""
	.align	4
.nv.constant0._Z19test_shfl_down_syncPii:
	.zero		908


//--------------------- .nv.constant0._Z17test_shfl_up_syncPii --------------------------
	.section	.nv.constant0._Z17test_shfl_up_syncPii,"a",@progbits
	.sectionflags	@""
	.align	4
.nv.constant0._Z17test_shfl_up_syncPii:
	.zero		908


//--------------------- .nv.constant0._Z14test_shfl_syncPii --------------------------
	.section	.nv.constant0._Z14test_shfl_syncPii,"a",@progbits
	.sectionflags	@""
	.align	4
.nv.constant0._Z14test_shfl_syncPii:
	.zero		908


//--------------------- SYMBOLS --------------------------

	.type		.nv.reservedSmem.offset0,@object
	.size		.nv.reservedSmem.offset0,0x4
